//
// Generated by NVIDIA NVVM Compiler
//
// Compiler Build ID: CL-36424714
// Cuda compilation tools, release 13.0, V13.0.88
// Based on NVVM 20.0.0
//

.version 9.0
.target sm_100
.address_size 64

	// .globl	cuda_update_live

.visible .entry cuda_update_live(
	.param .u32 cuda_update_live_param_0,
	.param .u32 cuda_update_live_param_1,
	.param .u64 .ptr .align 1 cuda_update_live_param_2,
	.param .u64 .ptr .align 1 cuda_update_live_param_3,
	.param .u64 .ptr .align 1 cuda_update_live_param_4,
	.param .u64 .ptr .align 1 cuda_update_live_param_5,
	.param .u64 .ptr .align 1 cuda_update_live_param_6,
	.param .u64 .ptr .align 1 cuda_update_live_param_7,
	.param .u64 .ptr .align 1 cuda_update_live_param_8,
	.param .u64 .ptr .align 1 cuda_update_live_param_9,
	.param .u32 cuda_update_live_param_10,
	.param .u64 .ptr .align 1 cuda_update_live_param_11,
	.param .u64 .ptr .align 1 cuda_update_live_param_12,
	.param .u64 .ptr .align 1 cuda_update_live_param_13,
	.param .u64 .ptr .align 1 cuda_update_live_param_14,
	.param .u64 .ptr .align 1 cuda_update_live_param_15,
	.param .u32 cuda_update_live_param_16
)
{
	.reg .pred 	%p<9>;
	.reg .b16 	%rs<5>;
	.reg .b32 	%r<38>;
	.reg .b32 	%f<3>;
	.reg .b64 	%rd<43>;

	ld.param.u32 	%r12, [cuda_update_live_param_0];
	ld.param.u32 	%r13, [cuda_update_live_param_1];
	ld.param.u64 	%rd16, [cuda_update_live_param_5];
	ld.param.u64 	%rd17, [cuda_update_live_param_6];
	ld.param.u64 	%rd18, [cuda_update_live_param_7];
	ld.param.u64 	%rd19, [cuda_update_live_param_8];
	ld.param.u64 	%rd20, [cuda_update_live_param_9];
	ld.param.u32 	%r14, [cuda_update_live_param_10];
	ld.param.u64 	%rd21, [cuda_update_live_param_11];
	ld.param.u64 	%rd22, [cuda_update_live_param_12];
	ld.param.u64 	%rd23, [cuda_update_live_param_13];
	ld.param.u64 	%rd24, [cuda_update_live_param_14];
	ld.param.u64 	%rd25, [cuda_update_live_param_15];
	ld.param.u32 	%r15, [cuda_update_live_param_16];
	mov.u32 	%r16, %tid.x;
	mov.u32 	%r17, %ctaid.x;
	mov.u32 	%r1, %ntid.x;
	mad.lo.s32 	%r35, %r17, %r1, %r16;
	setp.ge.s32 	%p1, %r35, %r13;
	@%p1 bra 	$L__BB0_10;
	ld.param.u64 	%rd42, [cuda_update_live_param_4];
	mov.u32 	%r18, %nctaid.x;
	mul.lo.s32 	%r3, %r1, %r18;
	cvta.to.global.u64 	%rd1, %rd16;
	cvta.to.global.u64 	%rd2, %rd18;
	cvta.to.global.u64 	%rd3, %rd19;
	cvta.to.global.u64 	%rd4, %rd23;
	cvta.to.global.u64 	%rd5, %rd21;
	cvta.to.global.u64 	%rd6, %rd25;
	cvta.to.global.u64 	%rd7, %rd17;
	cvta.to.global.u64 	%rd8, %rd20;
	cvta.to.global.u64 	%rd9, %rd42;
	cvta.to.global.u64 	%rd10, %rd22;
	cvta.to.global.u64 	%rd11, %rd24;
$L__BB0_2:
	cvt.s64.s32 	%rd26, %r35;
	add.s64 	%rd12, %rd1, %rd26;
	ld.global.u8 	%rs1, [%rd12];
	setp.eq.s16 	%p2, %rs1, 0;
	@%p2 bra 	$L__BB0_9;
	mul.wide.s32 	%rd27, %r35, 4;
	add.s64 	%rd28, %rd2, %rd27;
	ld.global.f32 	%f1, [%rd28];
	add.s64 	%rd29, %rd3, %rd27;
	ld.global.f32 	%f2, [%rd29];
	setp.leu.f32 	%p3, %f1, %f2;
	@%p3 bra 	$L__BB0_9;
	mul.wide.s32 	%rd30, %r35, 4;
	add.s64 	%rd13, %rd4, %rd30;
	ld.global.u32 	%r36, [%rd13];
	ld.global.u32 	%r19, [%rd13+4];
	setp.ge.s32 	%p4, %r36, %r19;
	@%p4 bra 	$L__BB0_5;
	bra.uni 	$L__BB0_11;
$L__BB0_5:
	mul.wide.s32 	%rd35, %r35, 4;
	add.s64 	%rd14, %rd5, %rd35;
	ld.global.u32 	%r25, [%rd14];
	setp.lt.s32 	%p6, %r25, 1;
	@%p6 bra 	$L__BB0_8;
	mul.lo.s32 	%r6, %r35, %r14;
	mov.b32 	%r37, 0;
$L__BB0_7:
	add.s32 	%r27, %r37, %r6;
	shl.b32 	%r28, %r27, 1;
	mul.wide.s32 	%rd36, %r28, 4;
	add.s64 	%rd37, %rd8, %rd36;
	ld.global.u32 	%r29, [%rd37];
	ld.global.u32 	%r30, [%rd37+4];
	mad.lo.s32 	%r31, %r29, %r12, %r30;
	mul.wide.s32 	%rd38, %r31, 4;
	add.s64 	%rd39, %rd9, %rd38;
	mov.b32 	%r32, 0;
	st.global.u32 	[%rd39], %r32;
	add.s32 	%r37, %r37, 1;
	ld.global.u32 	%r33, [%rd14];
	setp.lt.s32 	%p7, %r37, %r33;
	@%p7 bra 	$L__BB0_7;
$L__BB0_8:
	mov.b16 	%rs4, 0;
	st.global.u8 	[%rd12], %rs4;
	mul.wide.s32 	%rd40, %r35, 4;
	add.s64 	%rd41, %rd6, %rd40;
	st.global.u32 	[%rd41], %r15;
	atom.global.add.u32 	%r34, [%rd7], -1;
$L__BB0_9:
	add.s32 	%r35, %r35, %r3;
	setp.lt.s32 	%p8, %r35, %r13;
	@%p8 bra 	$L__BB0_2;
$L__BB0_10:
	ret;
$L__BB0_11:
	shl.b32 	%r20, %r36, 1;
	mul.wide.s32 	%rd31, %r20, 2;
	add.s64 	%rd32, %rd10, %rd31;
	ld.global.u16 	%r21, [%rd32];
	ld.global.u16 	%r22, [%rd32+2];
	mad.lo.s32 	%r23, %r12, %r21, %r22;
	cvt.s64.s32 	%rd33, %r23;
	add.s64 	%rd34, %rd11, %rd33;
	ld.global.u8 	%rs2, [%rd34];
	add.s16 	%rs3, %rs2, -1;
	st.global.u8 	[%rd34], %rs3;
	add.s32 	%r36, %r36, 1;
	ld.global.u32 	%r24, [%rd13+4];
	setp.lt.s32 	%p5, %r36, %r24;
	@%p5 bra 	$L__BB0_11;
	bra.uni 	$L__BB0_5;

}


// ===== COMPILED SASS (sm_100) =====

	.target	sm_100

	.elftype	@"ET_EXEC"


//--------------------- .note.nv.tkinfo           --------------------------
	.section	.note.nv.tkinfo,"",@"SHT_NOTE"
	.sectionflags	@"SHF_NOTE_NV_TKINFO"
	.tkinfo
        /*0018*/ 	.word	0x00000002
        /*0030*/ 	.string	""
        /*0030*/ 	.string	"ptxas"
        /*0030*/ 	.string	"Cuda compilation tools, release 13.0, V13.0.88"
        /*0030*/ 	.string	"Build cuda_13.0.r13.0/compiler.36424714_0"
        /*0030*/ 	.string	"-arch sm_100 -m 64 "



//--------------------- .note.nv.cuinfo           --------------------------
	.section	.note.nv.cuinfo,"",@"SHT_NOTE"
	.sectionflags	@"SHF_NOTE_NV_CUINFO"
        /*0018*/ 	.short	0x0002
        /*001a*/ 	.short	0x0064
        /*001c*/ 	.short	0x0082
	.zero		2


//--------------------- .nv.info                  --------------------------
	.section	.nv.info,"",@"SHT_CUDA_INFO"
	.align	4


	//----- nvinfo : EIATTR_REGCOUNT
	.align		4
        /*0000*/ 	.byte	0x04, 0x2f
        /*0002*/ 	.short	(.L_1 - .L_0)
	.align		4
.L_0:
        /*0004*/ 	.word	index@(cuda_update_live)
        /*0008*/ 	.word	0x00000019


	//----- nvinfo : EIATTR_FRAME_SIZE
	.align		4
.L_1:
        /*000c*/ 	.byte	0x04, 0x11
        /*000e*/ 	.short	(.L_3 - .L_2)
	.align		4
.L_2:
        /*0010*/ 	.word	index@(cuda_update_live)
        /*0014*/ 	.word	0x00000000


	//----- nvinfo : EIATTR_MIN_STACK_SIZE
	.align		4
.L_3:
        /*0018*/ 	.byte	0x04, 0x12
        /*001a*/ 	.short	(.L_5 - .L_4)
	.align		4
.L_4:
        /*001c*/ 	.word	index@(cuda_update_live)
        /*0020*/ 	.word	0x00000000
.L_5:


//--------------------- .nv.compat                --------------------------
	.section	.nv.compat,"",@"SHT_CUDA_COMPAT_INFO"
	.align	4
        /*0000*/ 	.byte	0x02, 0x09, 0x00, 0x00, 0x02, 0x02, 0x01, 0x00, 0x02, 0x05, 0x05, 0x00, 0x03, 0x07, 0x01, 0x01
        /*0010*/ 	.byte	0x02, 0x03, 0x00, 0x00, 0x02, 0x06, 0x01, 0x00, 0x04, 0x0b, 0x08, 0x00, 0x09, 0x00, 0x00, 0x00
        /*0020*/ 	.byte	0x00, 0x00, 0x00, 0x00


//--------------------- .nv.info.cuda_update_live --------------------------
	.section	.nv.info.cuda_update_live,"",@"SHT_CUDA_INFO"
	.sectionflags	@""
	.align	4


	//----- nvinfo : EIATTR_CUDA_API_VERSION
	.align		4
        /*0000*/ 	.byte	0x04, 0x37
        /*0002*/ 	.short	(.L_7 - .L_6)
.L_6:
        /*0004*/ 	.word	0x00000082


	//----- nvinfo : EIATTR_KPARAM_INFO
	.align		4
.L_7:
        /*0008*/ 	.byte	0x04, 0x17
        /*000a*/ 	.short	(.L_9 - .L_8)
.L_8:
        /*000c*/ 	.word	0x00000000
        /*0010*/ 	.short	0x0010
        /*0012*/ 	.short	0x0078
        /*0014*/ 	.byte	0x00, 0xf0, 0x11, 0x00


	//----- nvinfo : EIATTR_KPARAM_INFO
	.align		4
.L_9:
        /*0018*/ 	.byte	0x04, 0x17
        /*001a*/ 	.short	(.L_11 - .L_10)
.L_10:
        /*001c*/ 	.word	0x00000000
        /*0020*/ 	.short	0x000f
        /*0022*/ 	.short	0x0070
        /*0024*/ 	.byte	0x00, 0xf5, 0x21, 0x00


	//----- nvinfo : EIATTR_KPARAM_INFO
	.align		4
.L_11:
        /*0028*/ 	.byte	0x04, 0x17
        /*002a*/ 	.short	(.L_13 - .L_12)
.L_12:
        /*002c*/ 	.word	0x00000000
        /*0030*/ 	.short	0x000e
        /*0032*/ 	.short	0x0068
        /*0034*/ 	.byte	0x00, 0xf5, 0x21, 0x00


	//----- nvinfo : EIATTR_KPARAM_INFO
	.align		4
.L_13:
        /*0038*/ 	.byte	0x04, 0x17
        /*003a*/ 	.short	(.L_15 - .L_14)
.L_14:
        /*003c*/ 	.word	0x00000000
        /*0040*/ 	.short	0x000d
        /*0042*/ 	.short	0x0060
        /*0044*/ 	.byte	0x00, 0xf5, 0x21, 0x00


	//----- nvinfo : EIATTR_KPARAM_INFO
	.align		4
.L_15:
        /*0048*/ 	.byte	0x04, 0x17
        /*004a*/ 	.short	(.L_17 - .L_16)
.L_16:
        /*004c*/ 	.word	0x00000000
        /*0050*/ 	.short	0x000c
        /*0052*/ 	.short	0x0058
        /*0054*/ 	.byte	0x00, 0xf5, 0x21, 0x00


	//----- nvinfo : EIATTR_KPARAM_INFO
	.align		4
.L_17:
        /*0058*/ 	.byte	0x04, 0x17
        /*005a*/ 	.short	(.L_19 - .L_18)
.L_18:
        /*005c*/ 	.word	0x00000000
        /*0060*/ 	.short	0x000b
        /*0062*/ 	.short	0x0050
        /*0064*/ 	.byte	0x00, 0xf5, 0x21, 0x00


	//----- nvinfo : EIATTR_KPARAM_INFO
	.align		4
.L_19:
        /*0068*/ 	.byte	0x04, 0x17
        /*006a*/ 	.short	(.L_21 - .L_20)
.L_20:
        /*006c*/ 	.word	0x00000000
        /*0070*/ 	.short	0x000a
        /*0072*/ 	.short	0x0048
        /*0074*/ 	.byte	0x00, 0xf0, 0x11, 0x00


	//----- nvinfo : EIATTR_KPARAM_INFO
	.align		4
.L_21:
        /*0078*/ 	.byte	0x04, 0x17
        /*007a*/ 	.short	(.L_23 - .L_22)
.L_22:
        /*007c*/ 	.word	0x00000000
        /*0080*/ 	.short	0x0009
        /*0082*/ 	.short	0x0040
        /*0084*/ 	.byte	0x00, 0xf5, 0x21, 0x00


	//----- nvinfo : EIATTR_KPARAM_INFO
	.align		4
.L_23:
        /*0088*/ 	.byte	0x04, 0x17
        /*008a*/ 	.short	(.L_25 - .L_24)
.L_24:
        /*008c*/ 	.word	0x00000000
        /*0090*/ 	.short	0x0008
        /*0092*/ 	.short	0x0038
        /*0094*/ 	.byte	0x00, 0xf5, 0x21, 0x00


	//----- nvinfo : EIATTR_KPARAM_INFO
	.align		4
.L_25:
        /*0098*/ 	.byte	0x04, 0x17
        /*009a*/ 	.short	(.L_27 - .L_26)
.L_26:
        /*009c*/ 	.word	0x00000000
        /*00a0*/ 	.short	0x0007
        /*00a2*/ 	.short	0x0030
        /*00a4*/ 	.byte	0x00, 0xf5, 0x21, 0x00


	//----- nvinfo : EIATTR_KPARAM_INFO
	.align		4
.L_27:
        /*00a8*/ 	.byte	0x04, 0x17
        /*00aa*/ 	.short	(.L_29 - .L_28)
.L_28:
        /*00ac*/ 	.word	0x00000000
        /*00b0*/ 	.short	0x0006
        /*00b2*/ 	.short	0x0028
        /*00b4*/ 	.byte	0x00, 0xf5, 0x21, 0x00


	//----- nvinfo : EIATTR_KPARAM_INFO
	.align		4
.L_29:
        /*00b8*/ 	.byte	0x04, 0x17
        /*00ba*/ 	.short	(.L_31 - .L_30)
.L_30:
        /*00bc*/ 	.word	0x00000000
        /*00c0*/ 	.short	0x0005
        /*00c2*/ 	.short	0x0020
        /*00c4*/ 	.byte	0x00, 0xf5, 0x21, 0x00


	//----- nvinfo : EIATTR_KPARAM_INFO
	.align		4
.L_31:
        /*00c8*/ 	.byte	0x04, 0x17
        /*00ca*/ 	.short	(.L_33 - .L_32)
.L_32:
        /*00cc*/ 	.word	0x00000000
        /*00d0*/ 	.short	0x0004
        /*00d2*/ 	.short	0x0018
        /*00d4*/ 	.byte	0x00, 0xf5, 0x21, 0x00


	//----- nvinfo : EIATTR_KPARAM_INFO
	.align		4
.L_33:
        /*00d8*/ 	.byte	0x04, 0x17
        /*00da*/ 	.short	(.L_35 - .L_34)
.L_34:
        /*00dc*/ 	.word	0x00000000
        /*00e0*/ 	.short	0x0003
        /*00e2*/ 	.short	0x0010
        /*00e4*/ 	.byte	0x00, 0xf5, 0x21, 0x00


	//----- nvinfo : EIATTR_KPARAM_INFO
	.align		4
.L_35:
        /*00e8*/ 	.byte	0x04, 0x17
        /*00ea*/ 	.short	(.L_37 - .L_36)
.L_36:
        /*00ec*/ 	.word	0x00000000
        /*00f0*/ 	.short	0x0002
        /*00f2*/ 	.short	0x0008
        /*00f4*/ 	.byte	0x00, 0xf5, 0x21, 0x00


	//----- nvinfo : EIATTR_KPARAM_INFO
	.align		4
.L_37:
        /*00f8*/ 	.byte	0x04, 0x17
        /*00fa*/ 	.short	(.L_39 - .L_38)
.L_38:
        /*00fc*/ 	.word	0x00000000
        /*0100*/ 	.short	0x0001
        /*0102*/ 	.short	0x0004
        /*0104*/ 	.byte	0x00, 0xf0, 0x11, 0x00


	//----- nvinfo : EIATTR_KPARAM_INFO
	.align		4
.L_39:
        /*0108*/ 	.byte	0x04, 0x17
        /*010a*/ 	.short	(.L_41 - .L_40)
.L_40:
        /*010c*/ 	.word	0x00000000
        /*0110*/ 	.short	0x0000
        /*0112*/ 	.short	0x0000
        /*0114*/ 	.byte	0x00, 0xf0, 0x11, 0x00


	//----- nvinfo : EIATTR_SPARSE_MMA_MASK
	.align		4
.L_41:
        /*0118*/ 	.byte	0x03, 0x50
        /*011a*/ 	.short	0x0000


	//----- nvinfo : EIATTR_MAXREG_COUNT
	.align		4
        /*011c*/ 	.byte	0x03, 0x1b
        /*011e*/ 	.short	0x00ff


	//----- nvinfo : EIATTR_MERCURY_ISA_VERSION
	.align		4
        /*0120*/ 	.byte	0x03, 0x5f
        /*0122*/ 	.short	0x0101


	//----- nvinfo : EIATTR_INT_WARP_WIDE_INSTR_OFFSETS
	.align		4
        /*0124*/ 	.byte	0x04, 0x31
        /*0126*/ 	.short	(.L_43 - .L_42)


	//   ....[0]....
.L_42:
        /*0128*/ 	.word	0x000004f0


	//----- nvinfo : EIATTR_VRC_CTA_INIT_COUNT
	.align		4
.L_43:
        /*012c*/ 	.byte	0x02, 0x4a
	.zero		1
	.zero		1


	//----- nvinfo : EIATTR_EXIT_INSTR_OFFSETS
	.align		4
        /*0130*/ 	.byte	0x04, 0x1c
        /*0132*/ 	.short	(.L_45 - .L_44)


	//   ....[0]....
.L_44:
        /*0134*/ 	.word	0x00000070


	//   ....[1]....
        /*0138*/ 	.word	0x000005d0


	//----- nvinfo : EIATTR_CRS_STACK_SIZE
	.align		4
.L_45:
        /*013c*/ 	.byte	0x04, 0x1e
        /*013e*/ 	.short	(.L_47 - .L_46)
.L_46:
        /*0140*/ 	.word	0x00000000


	//----- nvinfo : EIATTR_CBANK_PARAM_SIZE
	.align		4
.L_47:
        /*0144*/ 	.byte	0x03, 0x19
        /*0146*/ 	.short	0x007c


	//----- nvinfo : EIATTR_PARAM_CBANK
	.align		4
        /*0148*/ 	.byte	0x04, 0x0a
        /*014a*/ 	.short	(.L_49 - .L_48)
	.align		4
.L_48:
        /*014c*/ 	.word	index@(.nv.constant0.cuda_update_live)
        /*0150*/ 	.short	0x0380
        /*0152*/ 	.short	0x007c


	//----- nvinfo : EIATTR_SW_WAR
	.align		4
.L_49:
        /*0154*/ 	.byte	0x04, 0x36
        /*0156*/ 	.short	(.L_51 - .L_50)
.L_50:
        /*0158*/ 	.word	0x00000008
.L_51:


//--------------------- .nv.callgraph             --------------------------
	.section	.nv.callgraph,"",@"SHT_CUDA_CALLGRAPH"
	.align	4
	.sectionentsize	8
	.align		4
        /*0000*/ 	.word	0x00000000
	.align		4
        /*0004*/ 	.word	0xffffffff
	.align		4
        /*0008*/ 	.word	0x00000000
	.align		4
        /*000c*/ 	.word	0xfffffffe
	.align		4
        /*0010*/ 	.word	0x00000000
	.align		4
        /*0014*/ 	.word	0xfffffffd
	.align		4
        /*0018*/ 	.word	0x00000000
	.align		4
        /*001c*/ 	.word	0xfffffffc


//--------------------- .text.cuda_update_live    --------------------------
	.section	.text.cuda_update_live,"ax",@progbits
	.align	128
        .global         cuda_update_live
        .type           cuda_update_live,@function
        .size           cuda_update_live,(.L_x_10 - cuda_update_live)
        .other          cuda_update_live,@"STO_CUDA_ENTRY STV_DEFAULT"
cuda_update_live:
.text.cuda_update_live:
[----:B------:R-:W-:Y:S01]  /*0000*/  LDC R1, c[0x0][0x37c] ;  /* 0x0000df00ff017b82 */ /* 0x000fe20000000800 */
[----:B------:R-:W0:Y:S07]  /*0010*/  S2R R0, SR_TID.X ;  /* 0x0000000000007919 */ /* 0x000e2e0000002100 */
[----:B------:R-:W0:Y:S01]  /*0020*/  S2UR UR4, SR_CTAID.X ;  /* 0x00000000000479c3 */ /* 0x000e220000002500 */
[----:B------:R-:W1:Y:S07]  /*0030*/  LDCU UR5, c[0x0][0x384] ;  /* 0x00007080ff0577ac */ /* 0x000e6e0008000800 */
[----:B------:R-:W0:Y:S02]  /*0040*/  LDC R3, c[0x0][0x360] ;  /* 0x0000d800ff037b82 */ /* 0x000e240000000800 */
[----:B0-----:R-:W-:-:S05]  /*0050*/  IMAD R0, R3, UR4, R0 ;  /* 0x0000000403007c24 */ /* 0x001fca000f8e0200 */
[----:B-1----:R-:W-:-:S13]  /*0060*/  ISETP.GE.AND P0, PT, R0, UR5, PT ;  /* 0x0000000500007c0c */ /* 0x002fda000bf06270 */
[----:B------:R-:W-:Y:S05]  /*0070*/  @P0 EXIT ;  /* 0x000000000000094d */ /* 0x000fea0003800000 */
[----:B------:R-:W0:Y:S01]  /*0080*/  LDCU UR4, c[0x0][0x370] ;  /* 0x00006e00ff0477ac */ /* 0x000e220008000800 */
[----:B------:R-:W1:Y:S01]  /*0090*/  LDCU.64 UR6, c[0x0][0x358] ;  /* 0x00006b00ff0677ac */ /* 0x000e620008000a00 */
[----:B------:R-:W2:Y:S01]  /*00a0*/  LDCU UR8, c[0x0][0x380] ;  /* 0x00007000ff0877ac */ /* 0x000ea20008000800 */
[----:B------:R-:W3:Y:S01]  /*00b0*/  LDCU.64 UR10, c[0x0][0x3e8] ;  /* 0x00007d00ff0a77ac */ /* 0x000ee20008000a00 */
[----:B0-----:R-:W-:-:S07]  /*00c0*/  IMAD R3, R3, UR4, RZ ;  /* 0x0000000403037c24 */ /* 0x001fce000f8e02ff */
.L_x_8:
[----:B0-----:R-:W0:Y:S02]  /*00d0*/  LDCU.64 UR4, c[0x0][0x3a0] ;  /* 0x00007400ff0477ac */ /* 0x001e240008000a00 */
[----:B0-----:R-:W-:-:S04]  /*00e0*/  IADD3 R18, P0, PT, R0, UR4, RZ ;  /* 0x0000000400127c10 */ /* 0x001fc8000ff1e0ff */
[----:B------:R-:W-:-:S05]  /*00f0*/  LEA.HI.X.SX32 R19, R0, UR5, 0x1, P0 ;  /* 0x0000000500137c11 */ /* 0x000fca00080f0eff */
[----:B-1----:R-:W4:Y:S01]  /*0100*/  LDG.E.U8 R2, desc[UR6][R18.64] ;  /* 0x0000000612027981 */ /* 0x002f22000c1e1100 */
[----:B------:R-:W-:Y:S01]  /*0110*/  BSSY.RECONVERGENT B0, `(.L_x_0) ;  /* 0x0000047000007945 */ /* 0x000fe20003800200 */
[----:B----4-:R-:W-:-:S13]  /*0120*/  ISETP.NE.AND P0, PT, R2, RZ, PT ;  /* 0x000000ff0200720c */ /* 0x010fda0003f05270 */
[----:B------:R-:W-:Y:S05]  /*0130*/  @!P0 BRA `(.L_x_1) ;  /* 0x0000000400108947 */ /* 0x000fea0003800000 */
[----:B------:R-:W0:Y:S08]  /*0140*/  LDC.64 R4, c[0x0][0x3b0] ;  /* 0x0000ec00ff047b82 */ /* 0x000e300000000a00 */
[----:B------:R-:W1:Y:S01]  /*0150*/  LDC.64 R6, c[0x0][0x3b8] ;  /* 0x0000ee00ff067b82 */ /* 0x000e620000000a00 */
[----:B0-----:R-:W-:-:S06]  /*0160*/  IMAD.WIDE R4, R0, 0x4, R4 ;  /* 0x0000000400047825 */ /* 0x001fcc00078e0204 */
[----:B------:R-:W4:Y:S01]  /*0170*/  LDG.E R4, desc[UR6][R4.64] ;  /* 0x0000000604047981 */ /* 0x000f22000c1e1900 */
[----:B-1----:R-:W-:-:S06]  /*0180*/  IMAD.WIDE R6, R0, 0x4, R6 ;  /* 0x0000000400067825 */ /* 0x002fcc00078e0206 */
[----:B------:R-:W4:Y:S02]  /*0190*/  LDG.E R7, desc[UR6][R6.64] ;  /* 0x0000000606077981 */ /* 0x000f24000c1e1900 */
[----:B----4-:R-:W-:-:S13]  /*01a0*/  FSETP.GT.AND P0, PT, R4, R7, PT ;  /* 0x000000070400720b */ /* 0x010fda0003f04000 */
[----:B------:R-:W-:Y:S05]  /*01b0*/  @!P0 BRA `(.L_x_1) ;  /* 0x0000000000f08947 */ /* 0x000fea0003800000 */
[----:B------:R-:W0:Y:S08]  /*01c0*/  LDC.64 R6, c[0x0][0x3e0] ;  /* 0x0000f800ff067b82 */ /* 0x000e300000000a00 */
[----:B------:R-:W1:Y:S01]  /*01d0*/  LDC.64 R4, c[0x0][0x3d0] ;  /* 0x0000f400ff047b82 */ /* 0x000e620000000a00 */
[----:B0-----:R-:W-:-:S05]  /*01e0*/  IMAD.WIDE R6, R0, 0x4, R6 ;  /* 0x0000000400067825 */ /* 0x001fca00078e0206 */
[----:B------:R-:W4:Y:S04]  /*01f0*/  LDG.E R2, desc[UR6][R6.64] ;  /* 0x0000000606027981 */ /* 0x000f28000c1e1900 */
[----:B------:R-:W4:Y:S01]  /*0200*/  LDG.E R9, desc[UR6][R6.64+0x4] ;  /* 0x0000040606097981 */ /* 0x000f22000c1e1900 */
[----:B------:R-:W-:Y:S01]  /*0210*/  BSSY.RECONVERGENT B1, `(.L_x_2) ;  /* 0x0000013000017945 */ /* 0x000fe20003800200 */
[----:B-1----:R-:W-:Y:S01]  /*0220*/  IMAD.WIDE R4, R0, 0x4, R4 ;  /* 0x0000000400047825 */ /* 0x002fe200078e0204 */
[----:B----4-:R-:W-:-:S13]  /*0230*/  ISETP.GE.AND P0, PT, R2, R9, PT ;  /* 0x000000090200720c */ /* 0x010fda0003f06270 */
[----:B------:R-:W-:Y:S05]  /*0240*/  @P0 BRA `(.L_x_3) ;  /* 0x00000000003c0947 */ /* 0x000fea0003800000 */
.L_x_4:
[----:B------:R-:W0:Y:S01]  /*0250*/  LDC.64 R8, c[0x0][0x3d8] ;  /* 0x0000f600ff087b82 */ /* 0x000e220000000a00 */
[----:B------:R-:W-:-:S04]  /*0260*/  IMAD.SHL.U32 R11, R2, 0x2, RZ ;  /* 0x00000002020b7824 */ /* 0x000fc800078e00ff */
[----:B0-----:R-:W-:-:S05]  /*0270*/  IMAD.WIDE R8, R11, 0x2, R8 ;  /* 0x000000020b087825 */ /* 0x001fca00078e0208 */
[----:B------:R-:W2:Y:S04]  /*0280*/  LDG.E.U16 R10, desc[UR6][R8.64] ;  /* 0x00000006080a7981 */ /* 0x000ea8000c1e1500 */
[----:B------:R-:W2:Y:S02]  /*0290*/  LDG.E.U16 R11, desc[UR6][R8.64+0x2] ;  /* 0x00000206080b7981 */ /* 0x000ea4000c1e1500 */
[----:B--2---:R-:W-:-:S05]  /*02a0*/  IMAD R11, R10, UR8, R11 ;  /* 0x000000080a0b7c24 */ /* 0x004fca000f8e020b */
[----:B---3--:R-:W-:-:S04]  /*02b0*/  IADD3 R10, P0, PT, R11, UR10, RZ ;  /* 0x0000000a0b0a7c10 */ /* 0x008fc8000ff1e0ff */
[----:B------:R-:W-:-:S05]  /*02c0*/  LEA.HI.X.SX32 R11, R11, UR11, 0x1, P0 ;  /* 0x0000000b0b0b7c11 */ /* 0x000fca00080f0eff */
[----:B------:R-:W2:Y:S02]  /*02d0*/  LDG.E.U8 R12, desc[UR6][R10.64] ;  /* 0x000000060a0c7981 */ /* 0x000ea4000c1e1100 */
[----:B--2---:R-:W-:-:S05]  /*02e0*/  VIADD R13, R12, 0xffffffff ;  /* 0xffffffff0c0d7836 */ /* 0x004fca0000000000 */
[----:B------:R0:W-:Y:S04]  /*02f0*/  STG.E.U8 desc[UR6][R10.64], R13 ;  /* 0x0000000d0a007986 */ /* 0x0001e8000c101106 */
[----:B------:R-:W2:Y:S01]  /*0300*/  LDG.E R15, desc[UR6][R6.64+0x4] ;  /* 0x00000406060f7981 */ /* 0x000ea2000c1e1900 */
[----:B------:R-:W-:-:S04]  /*0310*/  IADD3 R2, PT, PT, R2, 0x1, RZ ;  /* 0x0000000102027810 */ /* 0x000fc80007ffe0ff */
[----:B--2---:R-:W-:-:S13]  /*0320*/  ISETP.GE.AND P0, PT, R2, R15, PT ;  /* 0x0000000f0200720c */ /* 0x004fda0003f06270 */
[----:B0-----:R-:W-:Y:S05]  /*0330*/  @!P0 BRA `(.L_x_4) ;  /* 0xfffffffc00c48947 */ /* 0x001fea000383ffff */
.L_x_3:
[----:B--23--:R-:W-:Y:S05]  /*0340*/  BSYNC.RECONVERGENT B1 ;  /* 0x0000000000017941 */ /* 0x00cfea0003800200 */
.L_x_2:
[----:B------:R-:W2:Y:S01]  /*0350*/  LDG.E R10, desc[UR6][R4.64] ;  /* 0x00000006040a7981 */ /* 0x000ea2000c1e1900 */
[----:B------:R-:W0:Y:S01]  /*0360*/  LDC R2, c[0x0][0x3f8] ;  /* 0x0000fe00ff027b82 */ /* 0x000e220000000800 */
[----:B------:R-:W-:Y:S01]  /*0370*/  BSSY.RECONVERGENT B1, `(.L_x_5) ;  /* 0x0000017000017945 */ /* 0x000fe20003800200 */
[----:B------:R-:W1:Y:S06]  /*0380*/  S2R R22, SR_LANEID ;  /* 0x0000000000167919 */ /* 0x000e6c0000000000 */
[----:B------:R-:W3:Y:S08]  /*0390*/  LDC.64 R8, c[0x0][0x3f0] ;  /* 0x0000fc00ff087b82 */ /* 0x000ef00000000a00 */
[----:B------:R-:W4:Y:S01]  /*03a0*/  LDC.64 R6, c[0x0][0x3a8] ;  /* 0x0000ea00ff067b82 */ /* 0x000f220000000a00 */
[----:B--2---:R-:W-:-:S13]  /*03b0*/  ISETP.GE.AND P0, PT, R10, 0x1, PT ;  /* 0x000000010a00780c */ /* 0x004fda0003f06270 */
[----:B01-34-:R-:W-:Y:S05]  /*03c0*/  @!P0 BRA `(.L_x_6) ;  /* 0x0000000000448947 */ /* 0x01bfea0003800000 */
[----:B------:R-:W0:Y:S01]  /*03d0*/  LDC.64 R10, c[0x0][0x3c0] ;  /* 0x0000f000ff0a7b82 */ /* 0x000e220000000a00 */
[----:B------:R-:W-:-:S07]  /*03e0*/  IMAD.MOV.U32 R21, RZ, RZ, RZ ;  /* 0x000000ffff157224 */ /* 0x000fce00078e00ff */
[----:B------:R-:W1:Y:S02]  /*03f0*/  LDC.64 R12, c[0x0][0x398] ;  /* 0x0000e600ff0c7b82 */ /* 0x000e640000000a00 */
.L_x_7:
[----:B------:R-:W2:Y:S02]  /*0400*/  LDCU UR4, c[0x0][0x3c8] ;  /* 0x00007900ff0477ac */ /* 0x000ea40008000800 */
[----:B--2---:R-:W-:Y:S01]  /*0410*/  IMAD R14, R0, UR4, R21 ;  /* 0x00000004000e7c24 */ /* 0x004fe2000f8e0215 */
[----:B------:R-:W2:Y:S04]  /*0420*/  LDCU UR4, c[0x0][0x380] ;  /* 0x00007000ff0477ac */ /* 0x000ea80008000800 */
[----:B------:R-:W-:-:S05]  /*0430*/  SHF.L.U32 R15, R14, 0x1, RZ ;  /* 0x000000010e0f7819 */ /* 0x000fca00000006ff */
[----:B0-----:R-:W-:-:S05]  /*0440*/  IMAD.WIDE R14, R15, 0x4, R10 ;  /* 0x000000040f0e7825 */ /* 0x001fca00078e020a */
[----:B------:R-:W2:Y:S04]  /*0450*/  LDG.E R16, desc[UR6][R14.64] ;  /* 0x000000060e107981 */ /* 0x000ea8000c1e1900 */
[----:B------:R-:W2:Y:S02]  /*0460*/  LDG.E R17, desc[UR6][R14.64+0x4] ;  /* 0x000004060e117981 */ /* 0x000ea4000c1e1900 */
[----:B--2---:R-:W-:-:S04]  /*0470*/  IMAD R17, R16, UR4, R17 ;  /* 0x0000000410117c24 */ /* 0x004fc8000f8e0211 */
[----:B-1----:R-:W-:-:S05]  /*0480*/  IMAD.WIDE R16, R17, 0x4, R12 ;  /* 0x0000000411107825 */ /* 0x002fca00078e020c */
[----:B------:R2:W-:Y:S04]  /*0490*/  STG.E desc[UR6][R16.64], RZ ;  /* 0x000000ff10007986 */ /* 0x0005e8000c101906 */
[----:B------:R-:W3:Y:S01]  /*04a0*/  LDG.E R20, desc[UR6][R4.64] ;  /* 0x0000000604147981 */ /* 0x000ee2000c1e1900 */
[----:B------:R-:W-:-:S05]  /*04b0*/  VIADD R21, R21, 0x1 ;  /* 0x0000000115157836 */ /* 0x000fca0000000000 */
[----:B---3--:R-:W-:-:S13]  /*04c0*/  ISETP.GE.AND P0, PT, R21, R20, PT ;  /* 0x000000141500720c */ /* 0x008fda0003f06270 */
[----:B--2---:R-:W-:Y:S05]  /*04d0*/  @!P0 BRA `(.L_x_7) ;  /* 0xfffffffc00c88947 */ /* 0x004fea000383ffff */
.L_x_6:
[----:B------:R-:W-:Y:S05]  /*04e0*/  BSYNC.RECONVERGENT B1 ;  /* 0x0000000000017941 */ /* 0x000fea0003800200 */
.L_x_5:
[----:B------:R-:W-:Y:S01]  /*04f0*/  VOTEU.ANY UR4, UPT, PT ;  /* 0x0000000000047886 */ /* 0x000fe200038e0100 */
[----:B------:R-:W-:Y:S01]  /*0500*/  IMAD.WIDE R8, R0, 0x4, R8 ;  /* 0x0000000400087825 */ /* 0x000fe200078e0208 */
[----:B------:R-:W-:Y:S01]  /*0510*/  UFLO.U32 UR5, UR4 ;  /* 0x00000004000572bd */ /* 0x000fe200080e0000 */
[----:B------:R0:W-:Y:S01]  /*0520*/  STG.E.U8 desc[UR6][R18.64], RZ ;  /* 0x000000ff12007986 */ /* 0x0001e2000c101106 */
[----:B------:R-:W-:-:S03]  /*0530*/  UPOPC UR4, UR4 ;  /* 0x00000004000472bf */ /* 0x000fc60008000000 */
[----:B------:R0:W-:Y:S01]  /*0540*/  STG.E desc[UR6][R8.64], R2 ;  /* 0x0000000208007986 */ /* 0x0001e2000c101906 */
[----:B------:R-:W-:Y:S02]  /*0550*/  ISETP.EQ.U32.AND P0, PT, R22, UR5, PT ;  /* 0x0000000516007c0c */ /* 0x000fe4000bf02070 */
[----:B------:R-:W-:-:S11]  /*0560*/  IADD3 R5, PT, PT, RZ, -UR4, RZ ;  /* 0x80000004ff057c10 */ /* 0x000fd6000fffe0ff */
[----:B------:R0:W-:Y:S02]  /*0570*/  @P0 REDG.E.ADD.STRONG.GPU desc[UR6][R6.64], R5 ;  /* 0x000000050600098e */ /* 0x0001e4000c12e106 */
.L_x_1:
[----:B--23--:R-:W-:Y:S05]  /*0580*/  BSYNC.RECONVERGENT B0 ;  /* 0x0000000000007941 */ /* 0x00cfea0003800200 */
.L_x_0:
[----:B------:R-:W1:Y:S01]  /*0590*/  LDCU UR4, c[0x0][0x384] ;  /* 0x00007080ff0477ac */ /* 0x000e620008000800 */
[----:B------:R-:W-:-:S04]  /*05a0*/  IADD3 R0, PT, PT, R3, R0, RZ ;  /* 0x0000000003007210 */ /* 0x000fc80007ffe0ff */
[----:B-1----:R-:W-:-:S13]  /*05b0*/  ISETP.GE.AND P0, PT, R0, UR4, PT ;  /* 0x0000000400007c0c */ /* 0x002fda000bf06270 */
[----:B------:R-:W-:Y:S05]  /*05c0*/  @!P0 BRA `(.L_x_8) ;  /* 0xfffffff800c08947 */ /* 0x000fea000383ffff */
[----:B------:R-:W-:Y:S05]  /*05d0*/  EXIT ;  /* 0x000000000000794d */ /* 0x000fea0003800000 */
.L_x_9:
[----:B------:R-:W-:-:S00]  /*05e0*/  BRA `(.L_x_9) ;  /* 0xfffffffc00fc7947 */ /* 0x000fc0000383ffff */
[----:B------:R-:W-:-:S00]  /*05f0*/  NOP ;  /* 0x0000000000007918 */ /* 0x000fc00000000000 */
        /* <DEDUP_REMOVED lines=8> */
.L_x_10:


//--------------------- .nv.shared.reserved.0     --------------------------
	.section	.nv.shared.reserved.0,"aw",@nobits
	.weak		__nv_reservedSMEM_offset_0_alias
	.size		__nv_reservedSMEM_offset_0_alias, 0, 64
	.other		__nv_reservedSMEM_offset_0_alias,@"STO_CUDA_RESERVED_SHARED STV_DEFAULT"
__nv_reservedSMEM_offset_0_alias:
	.zero		0
	.zero		64


//--------------------- .nv.constant0.cuda_update_live --------------------------
	.section	.nv.constant0.cuda_update_live,"a",@progbits
	.sectionflags	@""
	.align	4
.nv.constant0.cuda_update_live:
	.zero		1020


//--------------------- SYMBOLS --------------------------

	.type		.nv.reservedSmem.offset0,@object
	.size		.nv.reservedSmem.offset0,0x4
